//
// Generated by NVIDIA NVVM Compiler
//
// Compiler Build ID: CL-36424714
// Cuda compilation tools, release 13.0, V13.0.88
// Based on NVVM 20.0.0
//

.version 9.0
.target sm_100
.address_size 64

	// .globl	_Z18matmul_ShareMemoryPfS_S_i
// _ZZ18matmul_ShareMemoryPfS_S_iE3Mds has been demoted
// _ZZ18matmul_ShareMemoryPfS_S_iE3Nds has been demoted

.visible .entry _Z18matmul_ShareMemoryPfS_S_i(
	.param .u64 .ptr .align 1 _Z18matmul_ShareMemoryPfS_S_i_param_0,
	.param .u64 .ptr .align 1 _Z18matmul_ShareMemoryPfS_S_i_param_1,
	.param .u64 .ptr .align 1 _Z18matmul_ShareMemoryPfS_S_i_param_2,
	.param .u32 _Z18matmul_ShareMemoryPfS_S_i_param_3
)
{
	.reg .pred 	%p<8>;
	.reg .b32 	%r<147>;
	.reg .b32 	%f<243>;
	.reg .b64 	%rd<33>;
	// demoted variable
	.shared .align 4 .b8 _ZZ18matmul_ShareMemoryPfS_S_iE3Mds[256];
	// demoted variable
	.shared .align 4 .b8 _ZZ18matmul_ShareMemoryPfS_S_iE3Nds[256];
	ld.param.u64 	%rd5, [_Z18matmul_ShareMemoryPfS_S_i_param_1];
	ld.param.u32 	%r43, [_Z18matmul_ShareMemoryPfS_S_i_param_3];
	cvta.to.global.u64 	%rd1, %rd5;
	mov.u32 	%r44, %ctaid.x;
	mov.u32 	%r45, %ctaid.y;
	mov.u32 	%r1, %tid.x;
	mov.u32 	%r2, %tid.y;
	shl.b32 	%r3, %r44, 3;
	add.s32 	%r4, %r3, %r1;
	shl.b32 	%r46, %r45, 3;
	add.s32 	%r5, %r46, %r2;
	shr.s32 	%r47, %r43, 31;
	shr.u32 	%r48, %r47, 29;
	add.s32 	%r49, %r43, %r48;
	shr.s32 	%r6, %r49, 3;
	setp.lt.s32 	%p1, %r43, 8;
	mov.f32 	%f242, 0f00000000;
	@%p1 bra 	$L__BB0_10;
	mad.lo.s32 	%r7, %r43, %r5, %r1;
	shl.b32 	%r52, %r2, 5;
	mov.u32 	%r53, _ZZ18matmul_ShareMemoryPfS_S_iE3Mds;
	add.s32 	%r8, %r53, %r52;
	shl.b32 	%r54, %r1, 2;
	add.s32 	%r9, %r8, %r54;
	mov.u32 	%r55, _ZZ18matmul_ShareMemoryPfS_S_iE3Nds;
	add.s32 	%r11, %r55, %r54;
	add.s32 	%r10, %r11, %r52;
	add.s32 	%r56, %r6, -1;
	setp.lt.u32 	%p2, %r56, 3;
	mov.b32 	%r144, 0;
	mov.u32 	%r140, %r144;
	@%p2 bra 	$L__BB0_4;
	and.b32  	%r144, %r6, 268435452;
	neg.s32 	%r138, %r144;
	add.s32 	%r59, %r2, 24;
	mad.lo.s32 	%r60, %r43, %r59, %r1;
	add.s32 	%r136, %r60, %r3;
	add.s32 	%r61, %r2, 16;
	mad.lo.s32 	%r62, %r43, %r61, %r1;
	add.s32 	%r135, %r62, %r3;
	add.s32 	%r63, %r2, 8;
	mad.lo.s32 	%r64, %r43, %r63, %r1;
	add.s32 	%r134, %r64, %r3;
	mad.lo.s32 	%r65, %r2, %r43, %r1;
	add.s32 	%r133, %r65, %r3;
	mov.b32 	%r140, 0;
	mov.u32 	%r137, %r7;
$L__BB0_3:
	.pragma "nounroll";
	ld.param.u64 	%rd30, [_Z18matmul_ShareMemoryPfS_S_i_param_0];
	cvta.to.global.u64 	%rd6, %rd30;
	mul.wide.s32 	%rd7, %r137, 4;
	add.s64 	%rd8, %rd6, %rd7;
	ld.global.f32 	%f4, [%rd8];
	st.shared.f32 	[%r9], %f4;
	mul.wide.u32 	%rd9, %r133, 4;
	add.s64 	%rd10, %rd1, %rd9;
	ld.global.f32 	%f5, [%rd10];
	st.shared.f32 	[%r10], %f5;
	bar.sync 	0;
	ld.shared.f32 	%f6, [%r8];
	ld.shared.f32 	%f7, [%r11];
	cvt.rn.f32.s32 	%f8, %r140;
	fma.rn.f32 	%f9, %f6, %f7, %f8;
	cvt.rzi.s32.f32 	%r66, %f9;
	ld.shared.f32 	%f10, [%r8+4];
	ld.shared.f32 	%f11, [%r11+32];
	cvt.rn.f32.s32 	%f12, %r66;
	fma.rn.f32 	%f13, %f10, %f11, %f12;
	cvt.rzi.s32.f32 	%r67, %f13;
	ld.shared.f32 	%f14, [%r8+8];
	ld.shared.f32 	%f15, [%r11+64];
	cvt.rn.f32.s32 	%f16, %r67;
	fma.rn.f32 	%f17, %f14, %f15, %f16;
	cvt.rzi.s32.f32 	%r68, %f17;
	ld.shared.f32 	%f18, [%r8+12];
	ld.shared.f32 	%f19, [%r11+96];
	cvt.rn.f32.s32 	%f20, %r68;
	fma.rn.f32 	%f21, %f18, %f19, %f20;
	cvt.rzi.s32.f32 	%r69, %f21;
	ld.shared.f32 	%f22, [%r8+16];
	ld.shared.f32 	%f23, [%r11+128];
	cvt.rn.f32.s32 	%f24, %r69;
	fma.rn.f32 	%f25, %f22, %f23, %f24;
	cvt.rzi.s32.f32 	%r70, %f25;
	ld.shared.f32 	%f26, [%r8+20];
	ld.shared.f32 	%f27, [%r11+160];
	cvt.rn.f32.s32 	%f28, %r70;
	fma.rn.f32 	%f29, %f26, %f27, %f28;
	cvt.rzi.s32.f32 	%r71, %f29;
	ld.shared.f32 	%f30, [%r8+24];
	ld.shared.f32 	%f31, [%r11+192];
	cvt.rn.f32.s32 	%f32, %r71;
	fma.rn.f32 	%f33, %f30, %f31, %f32;
	cvt.rzi.s32.f32 	%r72, %f33;
	ld.shared.f32 	%f34, [%r8+28];
	ld.shared.f32 	%f35, [%r11+224];
	cvt.rn.f32.s32 	%f36, %r72;
	fma.rn.f32 	%f37, %f34, %f35, %f36;
	bar.sync 	0;
	ld.global.f32 	%f38, [%rd8+32];
	st.shared.f32 	[%r9], %f38;
	mul.wide.u32 	%rd11, %r134, 4;
	add.s64 	%rd12, %rd1, %rd11;
	ld.global.f32 	%f39, [%rd12];
	st.shared.f32 	[%r10], %f39;
	bar.sync 	0;
	cvt.rzi.s32.f32 	%r73, %f37;
	ld.shared.f32 	%f40, [%r8];
	ld.shared.f32 	%f41, [%r11];
	cvt.rn.f32.s32 	%f42, %r73;
	fma.rn.f32 	%f43, %f40, %f41, %f42;
	cvt.rzi.s32.f32 	%r74, %f43;
	ld.shared.f32 	%f44, [%r8+4];
	ld.shared.f32 	%f45, [%r11+32];
	cvt.rn.f32.s32 	%f46, %r74;
	fma.rn.f32 	%f47, %f44, %f45, %f46;
	cvt.rzi.s32.f32 	%r75, %f47;
	ld.shared.f32 	%f48, [%r8+8];
	ld.shared.f32 	%f49, [%r11+64];
	cvt.rn.f32.s32 	%f50, %r75;
	fma.rn.f32 	%f51, %f48, %f49, %f50;
	cvt.rzi.s32.f32 	%r76, %f51;
	ld.shared.f32 	%f52, [%r8+12];
	ld.shared.f32 	%f53, [%r11+96];
	cvt.rn.f32.s32 	%f54, %r76;
	fma.rn.f32 	%f55, %f52, %f53, %f54;
	cvt.rzi.s32.f32 	%r77, %f55;
	ld.shared.f32 	%f56, [%r8+16];
	ld.shared.f32 	%f57, [%r11+128];
	cvt.rn.f32.s32 	%f58, %r77;
	fma.rn.f32 	%f59, %f56, %f57, %f58;
	cvt.rzi.s32.f32 	%r78, %f59;
	ld.shared.f32 	%f60, [%r8+20];
	ld.shared.f32 	%f61, [%r11+160];
	cvt.rn.f32.s32 	%f62, %r78;
	fma.rn.f32 	%f63, %f60, %f61, %f62;
	cvt.rzi.s32.f32 	%r79, %f63;
	ld.shared.f32 	%f64, [%r8+24];
	ld.shared.f32 	%f65, [%r11+192];
	cvt.rn.f32.s32 	%f66, %r79;
	fma.rn.f32 	%f67, %f64, %f65, %f66;
	cvt.rzi.s32.f32 	%r80, %f67;
	ld.shared.f32 	%f68, [%r8+28];
	ld.shared.f32 	%f69, [%r11+224];
	cvt.rn.f32.s32 	%f70, %r80;
	fma.rn.f32 	%f71, %f68, %f69, %f70;
	bar.sync 	0;
	ld.global.f32 	%f72, [%rd8+64];
	st.shared.f32 	[%r9], %f72;
	mul.wide.u32 	%rd13, %r135, 4;
	add.s64 	%rd14, %rd1, %rd13;
	ld.global.f32 	%f73, [%rd14];
	st.shared.f32 	[%r10], %f73;
	bar.sync 	0;
	cvt.rzi.s32.f32 	%r81, %f71;
	ld.shared.f32 	%f74, [%r8];
	ld.shared.f32 	%f75, [%r11];
	cvt.rn.f32.s32 	%f76, %r81;
	fma.rn.f32 	%f77, %f74, %f75, %f76;
	cvt.rzi.s32.f32 	%r82, %f77;
	ld.shared.f32 	%f78, [%r8+4];
	ld.shared.f32 	%f79, [%r11+32];
	cvt.rn.f32.s32 	%f80, %r82;
	fma.rn.f32 	%f81, %f78, %f79, %f80;
	cvt.rzi.s32.f32 	%r83, %f81;
	ld.shared.f32 	%f82, [%r8+8];
	ld.shared.f32 	%f83, [%r11+64];
	cvt.rn.f32.s32 	%f84, %r83;
	fma.rn.f32 	%f85, %f82, %f83, %f84;
	cvt.rzi.s32.f32 	%r84, %f85;
	ld.shared.f32 	%f86, [%r8+12];
	ld.shared.f32 	%f87, [%r11+96];
	cvt.rn.f32.s32 	%f88, %r84;
	fma.rn.f32 	%f89, %f86, %f87, %f88;
	cvt.rzi.s32.f32 	%r85, %f89;
	ld.shared.f32 	%f90, [%r8+16];
	ld.shared.f32 	%f91, [%r11+128];
	cvt.rn.f32.s32 	%f92, %r85;
	fma.rn.f32 	%f93, %f90, %f91, %f92;
	cvt.rzi.s32.f32 	%r86, %f93;
	ld.shared.f32 	%f94, [%r8+20];
	ld.shared.f32 	%f95, [%r11+160];
	cvt.rn.f32.s32 	%f96, %r86;
	fma.rn.f32 	%f97, %f94, %f95, %f96;
	cvt.rzi.s32.f32 	%r87, %f97;
	ld.shared.f32 	%f98, [%r8+24];
	ld.shared.f32 	%f99, [%r11+192];
	cvt.rn.f32.s32 	%f100, %r87;
	fma.rn.f32 	%f101, %f98, %f99, %f100;
	cvt.rzi.s32.f32 	%r88, %f101;
	ld.shared.f32 	%f102, [%r8+28];
	ld.shared.f32 	%f103, [%r11+224];
	cvt.rn.f32.s32 	%f104, %r88;
	fma.rn.f32 	%f105, %f102, %f103, %f104;
	bar.sync 	0;
	ld.global.f32 	%f106, [%rd8+96];
	st.shared.f32 	[%r9], %f106;
	mul.wide.u32 	%rd15, %r136, 4;
	add.s64 	%rd16, %rd1, %rd15;
	ld.global.f32 	%f107, [%rd16];
	st.shared.f32 	[%r10], %f107;
	bar.sync 	0;
	cvt.rzi.s32.f32 	%r89, %f105;
	ld.shared.f32 	%f108, [%r8];
	ld.shared.f32 	%f109, [%r11];
	cvt.rn.f32.s32 	%f110, %r89;
	fma.rn.f32 	%f111, %f108, %f109, %f110;
	cvt.rzi.s32.f32 	%r90, %f111;
	ld.shared.f32 	%f112, [%r8+4];
	ld.shared.f32 	%f113, [%r11+32];
	cvt.rn.f32.s32 	%f114, %r90;
	fma.rn.f32 	%f115, %f112, %f113, %f114;
	cvt.rzi.s32.f32 	%r91, %f115;
	ld.shared.f32 	%f116, [%r8+8];
	ld.shared.f32 	%f117, [%r11+64];
	cvt.rn.f32.s32 	%f118, %r91;
	fma.rn.f32 	%f119, %f116, %f117, %f118;
	cvt.rzi.s32.f32 	%r92, %f119;
	ld.shared.f32 	%f120, [%r8+12];
	ld.shared.f32 	%f121, [%r11+96];
	cvt.rn.f32.s32 	%f122, %r92;
	fma.rn.f32 	%f123, %f120, %f121, %f122;
	cvt.rzi.s32.f32 	%r93, %f123;
	ld.shared.f32 	%f124, [%r8+16];
	ld.shared.f32 	%f125, [%r11+128];
	cvt.rn.f32.s32 	%f126, %r93;
	fma.rn.f32 	%f127, %f124, %f125, %f126;
	cvt.rzi.s32.f32 	%r94, %f127;
	ld.shared.f32 	%f128, [%r8+20];
	ld.shared.f32 	%f129, [%r11+160];
	cvt.rn.f32.s32 	%f130, %r94;
	fma.rn.f32 	%f131, %f128, %f129, %f130;
	cvt.rzi.s32.f32 	%r95, %f131;
	ld.shared.f32 	%f132, [%r8+24];
	ld.shared.f32 	%f133, [%r11+192];
	cvt.rn.f32.s32 	%f134, %r95;
	fma.rn.f32 	%f135, %f132, %f133, %f134;
	cvt.rzi.s32.f32 	%r96, %f135;
	ld.shared.f32 	%f136, [%r8+28];
	ld.shared.f32 	%f137, [%r11+224];
	cvt.rn.f32.s32 	%f138, %r96;
	fma.rn.f32 	%f139, %f136, %f137, %f138;
	cvt.rzi.s32.f32 	%r140, %f139;
	bar.sync 	0;
	add.s32 	%r138, %r138, 4;
	add.s32 	%r137, %r137, 32;
	shl.b32 	%r97, %r43, 5;
	add.s32 	%r136, %r136, %r97;
	add.s32 	%r135, %r135, %r97;
	add.s32 	%r134, %r134, %r97;
	add.s32 	%r133, %r133, %r97;
	setp.ne.s32 	%p3, %r138, 0;
	@%p3 bra 	$L__BB0_3;
$L__BB0_4:
	and.b32  	%r35, %r6, 3;
	setp.eq.s32 	%p4, %r35, 0;
	@%p4 bra 	$L__BB0_9;
	ld.param.u64 	%rd31, [_Z18matmul_ShareMemoryPfS_S_i_param_0];
	cvta.to.global.u64 	%rd2, %rd31;
	setp.eq.s32 	%p5, %r35, 1;
	@%p5 bra 	$L__BB0_7;
	shl.b32 	%r99, %r144, 3;
	add.s32 	%r100, %r7, %r99;
	mul.wide.s32 	%rd17, %r100, 4;
	add.s64 	%rd18, %rd2, %rd17;
	ld.global.f32 	%f140, [%rd18];
	st.shared.f32 	[%r9], %f140;
	add.s32 	%r101, %r99, %r2;
	mad.lo.s32 	%r102, %r101, %r43, %r4;
	mul.wide.u32 	%rd19, %r102, 4;
	add.s64 	%rd20, %rd1, %rd19;
	ld.global.f32 	%f141, [%rd20];
	st.shared.f32 	[%r10], %f141;
	bar.sync 	0;
	ld.shared.f32 	%f142, [%r8];
	ld.shared.f32 	%f143, [%r11];
	cvt.rn.f32.s32 	%f144, %r140;
	fma.rn.f32 	%f145, %f142, %f143, %f144;
	cvt.rzi.s32.f32 	%r103, %f145;
	ld.shared.f32 	%f146, [%r8+4];
	ld.shared.f32 	%f147, [%r11+32];
	cvt.rn.f32.s32 	%f148, %r103;
	fma.rn.f32 	%f149, %f146, %f147, %f148;
	cvt.rzi.s32.f32 	%r104, %f149;
	ld.shared.f32 	%f150, [%r8+8];
	ld.shared.f32 	%f151, [%r11+64];
	cvt.rn.f32.s32 	%f152, %r104;
	fma.rn.f32 	%f153, %f150, %f151, %f152;
	cvt.rzi.s32.f32 	%r105, %f153;
	ld.shared.f32 	%f154, [%r8+12];
	ld.shared.f32 	%f155, [%r11+96];
	cvt.rn.f32.s32 	%f156, %r105;
	fma.rn.f32 	%f157, %f154, %f155, %f156;
	cvt.rzi.s32.f32 	%r106, %f157;
	ld.shared.f32 	%f158, [%r8+16];
	ld.shared.f32 	%f159, [%r11+128];
	cvt.rn.f32.s32 	%f160, %r106;
	fma.rn.f32 	%f161, %f158, %f159, %f160;
	cvt.rzi.s32.f32 	%r107, %f161;
	ld.shared.f32 	%f162, [%r8+20];
	ld.shared.f32 	%f163, [%r11+160];
	cvt.rn.f32.s32 	%f164, %r107;
	fma.rn.f32 	%f165, %f162, %f163, %f164;
	cvt.rzi.s32.f32 	%r108, %f165;
	ld.shared.f32 	%f166, [%r8+24];
	ld.shared.f32 	%f167, [%r11+192];
	cvt.rn.f32.s32 	%f168, %r108;
	fma.rn.f32 	%f169, %f166, %f167, %f168;
	cvt.rzi.s32.f32 	%r109, %f169;
	ld.shared.f32 	%f170, [%r8+28];
	ld.shared.f32 	%f171, [%r11+224];
	cvt.rn.f32.s32 	%f172, %r109;
	fma.rn.f32 	%f173, %f170, %f171, %f172;
	bar.sync 	0;
	ld.global.f32 	%f174, [%rd18+32];
	st.shared.f32 	[%r9], %f174;
	add.s32 	%r110, %r101, 8;
	mad.lo.s32 	%r111, %r110, %r43, %r4;
	mul.wide.u32 	%rd21, %r111, 4;
	add.s64 	%rd22, %rd1, %rd21;
	ld.global.f32 	%f175, [%rd22];
	st.shared.f32 	[%r10], %f175;
	bar.sync 	0;
	cvt.rzi.s32.f32 	%r112, %f173;
	ld.shared.f32 	%f176, [%r8];
	ld.shared.f32 	%f177, [%r11];
	cvt.rn.f32.s32 	%f178, %r112;
	fma.rn.f32 	%f179, %f176, %f177, %f178;
	cvt.rzi.s32.f32 	%r113, %f179;
	ld.shared.f32 	%f180, [%r8+4];
	ld.shared.f32 	%f181, [%r11+32];
	cvt.rn.f32.s32 	%f182, %r113;
	fma.rn.f32 	%f183, %f180, %f181, %f182;
	cvt.rzi.s32.f32 	%r114, %f183;
	ld.shared.f32 	%f184, [%r8+8];
	ld.shared.f32 	%f185, [%r11+64];
	cvt.rn.f32.s32 	%f186, %r114;
	fma.rn.f32 	%f187, %f184, %f185, %f186;
	cvt.rzi.s32.f32 	%r115, %f187;
	ld.shared.f32 	%f188, [%r8+12];
	ld.shared.f32 	%f189, [%r11+96];
	cvt.rn.f32.s32 	%f190, %r115;
	fma.rn.f32 	%f191, %f188, %f189, %f190;
	cvt.rzi.s32.f32 	%r116, %f191;
	ld.shared.f32 	%f192, [%r8+16];
	ld.shared.f32 	%f193, [%r11+128];
	cvt.rn.f32.s32 	%f194, %r116;
	fma.rn.f32 	%f195, %f192, %f193, %f194;
	cvt.rzi.s32.f32 	%r117, %f195;
	ld.shared.f32 	%f196, [%r8+20];
	ld.shared.f32 	%f197, [%r11+160];
	cvt.rn.f32.s32 	%f198, %r117;
	fma.rn.f32 	%f199, %f196, %f197, %f198;
	cvt.rzi.s32.f32 	%r118, %f199;
	ld.shared.f32 	%f200, [%r8+24];
	ld.shared.f32 	%f201, [%r11+192];
	cvt.rn.f32.s32 	%f202, %r118;
	fma.rn.f32 	%f203, %f200, %f201, %f202;
	cvt.rzi.s32.f32 	%r119, %f203;
	ld.shared.f32 	%f204, [%r8+28];
	ld.shared.f32 	%f205, [%r11+224];
	cvt.rn.f32.s32 	%f206, %r119;
	fma.rn.f32 	%f207, %f204, %f205, %f206;
	bar.sync 	0;
	cvt.rzi.s32.f32 	%r140, %f207;
	add.s32 	%r144, %r144, 2;
$L__BB0_7:
	and.b32  	%r120, %r6, 1;
	setp.eq.b32 	%p6, %r120, 1;
	not.pred 	%p7, %p6;
	@%p7 bra 	$L__BB0_9;
	shl.b32 	%r121, %r144, 3;
	add.s32 	%r122, %r7, %r121;
	mul.wide.s32 	%rd23, %r122, 4;
	add.s64 	%rd24, %rd2, %rd23;
	ld.global.f32 	%f208, [%rd24];
	st.shared.f32 	[%r9], %f208;
	add.s32 	%r123, %r121, %r2;
	mad.lo.s32 	%r124, %r123, %r43, %r4;
	mul.wide.u32 	%rd25, %r124, 4;
	add.s64 	%rd26, %rd1, %rd25;
	ld.global.f32 	%f209, [%rd26];
	st.shared.f32 	[%r10], %f209;
	bar.sync 	0;
	ld.shared.f32 	%f210, [%r8];
	ld.shared.f32 	%f211, [%r11];
	cvt.rn.f32.s32 	%f212, %r140;
	fma.rn.f32 	%f213, %f210, %f211, %f212;
	cvt.rzi.s32.f32 	%r125, %f213;
	ld.shared.f32 	%f214, [%r8+4];
	ld.shared.f32 	%f215, [%r11+32];
	cvt.rn.f32.s32 	%f216, %r125;
	fma.rn.f32 	%f217, %f214, %f215, %f216;
	cvt.rzi.s32.f32 	%r126, %f217;
	ld.shared.f32 	%f218, [%r8+8];
	ld.shared.f32 	%f219, [%r11+64];
	cvt.rn.f32.s32 	%f220, %r126;
	fma.rn.f32 	%f221, %f218, %f219, %f220;
	cvt.rzi.s32.f32 	%r127, %f221;
	ld.shared.f32 	%f222, [%r8+12];
	ld.shared.f32 	%f223, [%r11+96];
	cvt.rn.f32.s32 	%f224, %r127;
	fma.rn.f32 	%f225, %f222, %f223, %f224;
	cvt.rzi.s32.f32 	%r128, %f225;
	ld.shared.f32 	%f226, [%r8+16];
	ld.shared.f32 	%f227, [%r11+128];
	cvt.rn.f32.s32 	%f228, %r128;
	fma.rn.f32 	%f229, %f226, %f227, %f228;
	cvt.rzi.s32.f32 	%r129, %f229;
	ld.shared.f32 	%f230, [%r8+20];
	ld.shared.f32 	%f231, [%r11+160];
	cvt.rn.f32.s32 	%f232, %r129;
	fma.rn.f32 	%f233, %f230, %f231, %f232;
	cvt.rzi.s32.f32 	%r130, %f233;
	ld.shared.f32 	%f234, [%r8+24];
	ld.shared.f32 	%f235, [%r11+192];
	cvt.rn.f32.s32 	%f236, %r130;
	fma.rn.f32 	%f237, %f234, %f235, %f236;
	cvt.rzi.s32.f32 	%r131, %f237;
	ld.shared.f32 	%f238, [%r8+28];
	ld.shared.f32 	%f239, [%r11+224];
	cvt.rn.f32.s32 	%f240, %r131;
	fma.rn.f32 	%f241, %f238, %f239, %f240;
	cvt.rzi.s32.f32 	%r140, %f241;
	bar.sync 	0;
$L__BB0_9:
	cvt.rn.f32.s32 	%f242, %r140;
$L__BB0_10:
	ld.param.u64 	%rd32, [_Z18matmul_ShareMemoryPfS_S_i_param_2];
	cvta.to.global.u64 	%rd27, %rd32;
	mad.lo.s32 	%r132, %r43, %r5, %r4;
	mul.wide.s32 	%rd28, %r132, 4;
	add.s64 	%rd29, %rd27, %rd28;
	st.global.f32 	[%rd29], %f242;
	ret;

}


// ===== COMPILED SASS (sm_100) =====

	.target	sm_100

	.elftype	@"ET_EXEC"


//--------------------- .note.nv.tkinfo           --------------------------
	.section	.note.nv.tkinfo,"",@"SHT_NOTE"
	.sectionflags	@"SHF_NOTE_NV_TKINFO"
	.tkinfo
        /*0018*/ 	.word	0x00000002
        /*0030*/ 	.string	""
        /*0030*/ 	.string	"ptxas"
        /*0030*/ 	.string	"Cuda compilation tools, release 13.0, V13.0.88"
        /*0030*/ 	.string	"Build cuda_13.0.r13.0/compiler.36424714_0"
        /*0030*/ 	.string	"-arch sm_100 -m 64 "



//--------------------- .note.nv.cuinfo           --------------------------
	.section	.note.nv.cuinfo,"",@"SHT_NOTE"
	.sectionflags	@"SHF_NOTE_NV_CUINFO"
        /*0018*/ 	.short	0x0002
        /*001a*/ 	.short	0x0064
        /*001c*/ 	.short	0x0082
	.zero		2


//--------------------- .nv.info                  --------------------------
	.section	.nv.info,"",@"SHT_CUDA_INFO"
	.align	4


	//----- nvinfo : EIATTR_REGCOUNT
	.align		4
        /*0000*/ 	.byte	0x04, 0x2f
        /*0002*/ 	.short	(.L_1 - .L_0)
	.align		4
.L_0:
        /*0004*/ 	.word	index@(_Z18matmul_ShareMemoryPfS_S_i)
        /*0008*/ 	.word	0x00000024


	//----- nvinfo : EIATTR_FRAME_SIZE
	.align		4
.L_1:
        /*000c*/ 	.byte	0x04, 0x11
        /*000e*/ 	.short	(.L_3 - .L_2)
	.align		4
.L_2:
        /*0010*/ 	.word	index@(_Z18matmul_ShareMemoryPfS_S_i)
        /*0014*/ 	.word	0x00000000


	//----- nvinfo : EIATTR_MIN_STACK_SIZE
	.align		4
.L_3:
        /*0018*/ 	.byte	0x04, 0x12
        /*001a*/ 	.short	(.L_5 - .L_4)
	.align		4
.L_4:
        /*001c*/ 	.word	index@(_Z18matmul_ShareMemoryPfS_S_i)
        /*0020*/ 	.word	0x00000000
.L_5:


//--------------------- .nv.compat                --------------------------
	.section	.nv.compat,"",@"SHT_CUDA_COMPAT_INFO"
	.align	4
        /*0000*/ 	.byte	0x02, 0x09, 0x00, 0x00, 0x02, 0x02, 0x01, 0x00, 0x02, 0x05, 0x05, 0x00, 0x03, 0x07, 0x01, 0x01
        /*0010*/ 	.byte	0x02, 0x03, 0x00, 0x00, 0x02, 0x06, 0x01, 0x00, 0x04, 0x0b, 0x08, 0x00, 0x09, 0x00, 0x00, 0x00
        /*0020*/ 	.byte	0x00, 0x00, 0x00, 0x00


//--------------------- .nv.info._Z18matmul_ShareMemoryPfS_S_i --------------------------
	.section	.nv.info._Z18matmul_ShareMemoryPfS_S_i,"",@"SHT_CUDA_INFO"
	.sectionflags	@""
	.align	4


	//----- nvinfo : EIATTR_CUDA_API_VERSION
	.align		4
        /*0000*/ 	.byte	0x04, 0x37
        /*0002*/ 	.short	(.L_7 - .L_6)
.L_6:
        /*0004*/ 	.word	0x00000082


	//----- nvinfo : EIATTR_KPARAM_INFO
	.align		4
.L_7:
        /*0008*/ 	.byte	0x04, 0x17
        /*000a*/ 	.short	(.L_9 - .L_8)
.L_8:
        /*000c*/ 	.word	0x00000000
        /*0010*/ 	.short	0x0003
        /*0012*/ 	.short	0x0018
        /*0014*/ 	.byte	0x00, 0xf0, 0x11, 0x00


	//----- nvinfo : EIATTR_KPARAM_INFO
	.align		4
.L_9:
        /*0018*/ 	.byte	0x04, 0x17
        /*001a*/ 	.short	(.L_11 - .L_10)
.L_10:
        /*001c*/ 	.word	0x00000000
        /*0020*/ 	.short	0x0002
        /*0022*/ 	.short	0x0010
        /*0024*/ 	.byte	0x00, 0xf5, 0x21, 0x00


	//----- nvinfo : EIATTR_KPARAM_INFO
	.align		4
.L_11:
        /*0028*/ 	.byte	0x04, 0x17
        /*002a*/ 	.short	(.L_13 - .L_12)
.L_12:
        /*002c*/ 	.word	0x00000000
        /*0030*/ 	.short	0x0001
        /*0032*/ 	.short	0x0008
        /*0034*/ 	.byte	0x00, 0xf5, 0x21, 0x00


	//----- nvinfo : EIATTR_KPARAM_INFO
	.align		4
.L_13:
        /*0038*/ 	.byte	0x04, 0x17
        /*003a*/ 	.short	(.L_15 - .L_14)
.L_14:
        /*003c*/ 	.word	0x00000000
        /*0040*/ 	.short	0x0000
        /*0042*/ 	.short	0x0000
        /*0044*/ 	.byte	0x00, 0xf5, 0x21, 0x00


	//----- nvinfo : EIATTR_SPARSE_MMA_MASK
	.align		4
.L_15:
        /*0048*/ 	.byte	0x03, 0x50
        /*004a*/ 	.short	0x0000


	//----- nvinfo : EIATTR_MAXREG_COUNT
	.align		4
        /*004c*/ 	.byte	0x03, 0x1b
        /*004e*/ 	.short	0x00ff


	//----- nvinfo : EIATTR_NUM_BARRIERS
	.align		4
        /*0050*/ 	.byte	0x02, 0x4c
        /*0052*/ 	.byte	0x01
	.zero		1


	//----- nvinfo : EIATTR_MERCURY_ISA_VERSION
	.align		4
        /*0054*/ 	.byte	0x03, 0x5f
        /*0056*/ 	.short	0x0101


	//----- nvinfo : EIATTR_VRC_CTA_INIT_COUNT
	.align		4
        /*0058*/ 	.byte	0x02, 0x4a
	.zero		1
	.zero		1


	//----- nvinfo : EIATTR_EXIT_INSTR_OFFSETS
	.align		4
        /*005c*/ 	.byte	0x04, 0x1c
        /*005e*/ 	.short	(.L_17 - .L_16)


	//   ....[0]....
.L_16:
        /*0060*/ 	.word	0x00001720


	//----- nvinfo : EIATTR_CBANK_PARAM_SIZE
	.align		4
.L_17:
        /*0064*/ 	.byte	0x03, 0x19
        /*0066*/ 	.short	0x001c


	//----- nvinfo : EIATTR_PARAM_CBANK
	.align		4
        /*0068*/ 	.byte	0x04, 0x0a
        /*006a*/ 	.short	(.L_19 - .L_18)
	.align		4
.L_18:
        /*006c*/ 	.word	index@(.nv.constant0._Z18matmul_ShareMemoryPfS_S_i)
        /*0070*/ 	.short	0x0380
        /*0072*/ 	.short	0x001c


	//----- nvinfo : EIATTR_SW_WAR
	.align		4
.L_19:
        /*0074*/ 	.byte	0x04, 0x36
        /*0076*/ 	.short	(.L_21 - .L_20)
.L_20:
        /*0078*/ 	.word	0x00000008
.L_21:


//--------------------- .nv.callgraph             --------------------------
	.section	.nv.callgraph,"",@"SHT_CUDA_CALLGRAPH"
	.align	4
	.sectionentsize	8
	.align		4
        /*0000*/ 	.word	0x00000000
	.align		4
        /*0004*/ 	.word	0xffffffff
	.align		4
        /*0008*/ 	.word	0x00000000
	.align		4
        /*000c*/ 	.word	0xfffffffe
	.align		4
        /*0010*/ 	.word	0x00000000
	.align		4
        /*0014*/ 	.word	0xfffffffd
	.align		4
        /*0018*/ 	.word	0x00000000
	.align		4
        /*001c*/ 	.word	0xfffffffc


//--------------------- .text._Z18matmul_ShareMemoryPfS_S_i --------------------------
	.section	.text._Z18matmul_ShareMemoryPfS_S_i,"ax",@progbits
	.align	128
        .global         _Z18matmul_ShareMemoryPfS_S_i
        .type           _Z18matmul_ShareMemoryPfS_S_i,@function
        .size           _Z18matmul_ShareMemoryPfS_S_i,(.L_x_6 - _Z18matmul_ShareMemoryPfS_S_i)
        .other          _Z18matmul_ShareMemoryPfS_S_i,@"STO_CUDA_ENTRY STV_DEFAULT"
_Z18matmul_ShareMemoryPfS_S_i:
.text._Z18matmul_ShareMemoryPfS_S_i:
[----:B------:R-:W-:Y:S08]  /*0000*/  LDC R1, c[0x0][0x37c] ;  /* 0x0000df00ff017b82 */ /* 0x000ff00000000800 */
[----:B------:R-:W0:Y:S01]  /*0010*/  LDC R3, c[0x0][0x398] ;  /* 0x0000e600ff037b82 */ /* 0x000e220000000800 */
[----:B------:R-:W1:Y:S01]  /*0020*/  S2R R5, SR_CTAID.Y ;  /* 0x0000000000057919 */ /* 0x000e620000002600 */
[----:B------:R-:W2:Y:S01]  /*0030*/  LDCU.64 UR8, c[0x0][0x358] ;  /* 0x00006b00ff0877ac */ /* 0x000ea20008000a00 */
[----:B------:R-:W-:Y:S01]  /*0040*/  HFMA2 R23, -RZ, RZ, 0, 0 ;  /* 0x00000000ff177431 */ /* 0x000fe200000001ff */
[----:B------:R-:W1:Y:S01]  /*0050*/  S2R R0, SR_TID.Y ;  /* 0x0000000000007919 */ /* 0x000e620000002200 */
[----:B------:R-:W3:Y:S01]  /*0060*/  S2R R9, SR_CTAID.X ;  /* 0x0000000000097919 */ /* 0x000ee20000002500 */
[----:B------:R-:W3:Y:S01]  /*0070*/  S2R R11, SR_TID.X ;  /* 0x00000000000b7919 */ /* 0x000ee20000002100 */
[----:B0-----:R-:W-:-:S02]  /*0080*/  ISETP.GE.AND P0, PT, R3, 0x8, PT ;  /* 0x000000080300780c */ /* 0x001fc40003f06270 */
[----:B------:R-:W-:-:S04]  /*0090*/  SHF.R.S32.HI R2, RZ, 0x1f, R3 ;  /* 0x0000001fff027819 */ /* 0x000fc80000011403 */
[----:B------:R-:W-:Y:S01]  /*00a0*/  LEA.HI R2, R2, R3, RZ, 0x3 ;  /* 0x0000000302027211 */ /* 0x000fe200078f18ff */
[----:B-1----:R-:W-:Y:S01]  /*00b0*/  IMAD R18, R5, 0x8, R0 ;  /* 0x0000000805127824 */ /* 0x002fe200078e0200 */
[----:B---3--:R-:W-:-:S05]  /*00c0*/  LEA R20, R9, R11, 0x3 ;  /* 0x0000000b09147211 */ /* 0x008fca00078e18ff */
[----:B--2---:R-:W-:Y:S05]  /*00d0*/  @!P0 BRA `(.L_x_0) ;  /* 0x0000001400808947 */ /* 0x004fea0003800000 */
[----:B------:R-:W0:Y:S01]  /*00e0*/  S2UR UR6, SR_CgaCtaId ;  /* 0x00000000000679c3 */ /* 0x000e220000008800 */
[----:B------:R-:W-:Y:S01]  /*00f0*/  SHF.R.S32.HI R21, RZ, 0x3, R2 ;  /* 0x00000003ff157819 */ /* 0x000fe20000011402 */
[----:B------:R-:W-:Y:S01]  /*0100*/  UMOV UR4, 0x400 ;  /* 0x0000040000047882 */ /* 0x000fe20000000000 */
[----:B------:R-:W-:Y:S01]  /*0110*/  IMAD R16, R18, R3, R11 ;  /* 0x0000000312107224 */ /* 0x000fe200078e020b */
[----:B------:R-:W-:Y:S01]  /*0120*/  UIADD3 UR5, UPT, UPT, UR4, 0x100, URZ ;  /* 0x0000010004057890 */ /* 0x000fe2000fffe0ff */
[----:B------:R-:W-:Y:S01]  /*0130*/  MOV R5, RZ ;  /* 0x000000ff00057202 */ /* 0x000fe20000000f00 */
[----:B------:R-:W-:Y:S02]  /*0140*/  VIADD R2, R21, 0xffffffff ;  /* 0xffffffff15027836 */ /* 0x000fe40000000000 */
[----:B------:R-:W-:-:S03]  /*0150*/  IMAD.MOV.U32 R23, RZ, RZ, RZ ;  /* 0x000000ffff177224 */ /* 0x000fc600078e00ff */
[----:B------:R-:W-:Y:S01]  /*0160*/  ISETP.GE.U32.AND P0, PT, R2, 0x3, PT ;  /* 0x000000030200780c */ /* 0x000fe20003f06070 */
[----:B0-----:R-:W-:Y:S02]  /*0170*/  ULEA UR5, UR6, UR5, 0x18 ;  /* 0x0000000506057291 */ /* 0x001fe4000f8ec0ff */
[----:B------:R-:W-:-:S04]  /*0180*/  ULEA UR4, UR6, UR4, 0x18 ;  /* 0x0000000406047291 */ /* 0x000fc8000f8ec0ff */
[----:B------:R-:W-:Y:S02]  /*0190*/  LEA R7, R11, UR5, 0x2 ;  /* 0x000000050b077c11 */ /* 0x000fe4000f8e10ff */
[----:B------:R-:W-:-:S03]  /*01a0*/  LEA R6, R0, UR4, 0x5 ;  /* 0x0000000400067c11 */ /* 0x000fc6000f8e28ff */
[----:B------:R-:W-:Y:S01]  /*01b0*/  IMAD R2, R0, 0x20, R7 ;  /* 0x0000002000027824 */ /* 0x000fe200078e0207 */
[----:B------:R-:W-:Y:S01]  /*01c0*/  LEA R4, R11, R6, 0x2 ;  /* 0x000000060b047211 */ /* 0x000fe200078e10ff */
[----:B------:R-:W-:Y:S06]  /*01d0*/  @!P0 BRA `(.L_x_1) ;  /* 0x0000000800f88947 */ /* 0x000fec0003800000 */
[C---:B------:R-:W-:Y:S01]  /*01e0*/  IADD3 R8, PT, PT, R0.reuse, 0x18, RZ ;  /* 0x0000001800087810 */ /* 0x040fe20007ffe0ff */
[C---:B------:R-:W-:Y:S01]  /*01f0*/  VIADD R10, R0.reuse, 0x10 ;  /* 0x00000010000a7836 */ /* 0x040fe20000000000 */
[C---:B------:R-:W-:Y:S01]  /*0200*/  IADD3 R12, PT, PT, R0.reuse, 0x8, RZ ;  /* 0x00000008000c7810 */ /* 0x040fe20007ffe0ff */
[-CC-:B------:R-:W-:Y:S01]  /*0210*/  IMAD R22, R0, R3.reuse, R11.reuse ;  /* 0x0000000300167224 */ /* 0x180fe200078e020b */
[----:B------:R-:W-:Y:S01]  /*0220*/  LOP3.LUT R5, R21, 0xffffffc, RZ, 0xc0, !PT ;  /* 0x0ffffffc15057812 */ /* 0x000fe200078ec0ff */
[-CC-:B------:R-:W-:Y:S01]  /*0230*/  IMAD R8, R8, R3.reuse, R11.reuse ;  /* 0x0000000308087224 */ /* 0x180fe200078e020b */
[----:B------:R-:W-:Y:S01]  /*0240*/  MOV R17, R16 ;  /* 0x0000001000117202 */ /* 0x000fe20000000f00 */
[-CC-:B------:R-:W-:Y:S01]  /*0250*/  IMAD R12, R12, R3.reuse, R11.reuse ;  /* 0x000000030c0c7224 */ /* 0x180fe200078e020b */
[----:B------:R-:W-:Y:S01]  /*0260*/  IADD3 R19, PT, PT, -R5, RZ, RZ ;  /* 0x000000ff05137210 */ /* 0x000fe20007ffe1ff */
[----:B------:R-:W-:Y:S01]  /*0270*/  IMAD R10, R10, R3, R11 ;  /* 0x000000030a0a7224 */ /* 0x000fe200078e020b */
[C---:B------:R-:W-:Y:S01]  /*0280*/  LEA R28, R9.reuse, R8, 0x3 ;  /* 0x00000008091c7211 */ /* 0x040fe200078e18ff */
[C---:B------:R-:W-:Y:S01]  /*0290*/  IMAD R22, R9.reuse, 0x8, R22 ;  /* 0x0000000809167824 */ /* 0x040fe200078e0216 */
[C---:B------:R-:W-:Y:S01]  /*02a0*/  LEA R24, R9.reuse, R12, 0x3 ;  /* 0x0000000c09187211 */ /* 0x040fe200078e18ff */
[----:B------:R-:W-:-:S02]  /*02b0*/  IMAD R26, R9, 0x8, R10 ;  /* 0x00000008091a7824 */ /* 0x000fc400078e020a */
[----:B------:R-:W-:-:S07]  /*02c0*/  IMAD.MOV.U32 R23, RZ, RZ, RZ ;  /* 0x000000ffff177224 */ /* 0x000fce00078e00ff */
.L_x_2:
[----:B0-----:R-:W0:Y:S08]  /*02d0*/  LDC.64 R32, c[0x0][0x380] ;  /* 0x0000e000ff207b82 */ /* 0x001e300000000a00 */
[----:B-1----:R-:W1:Y:S01]  /*02e0*/  LDC.64 R30, c[0x0][0x388] ;  /* 0x0000e200ff1e7b82 */ /* 0x002e620000000a00 */
[----:B0-----:R-:W-:-:S05]  /*02f0*/  IMAD.WIDE R32, R17, 0x4, R32 ;  /* 0x0000000411207825 */ /* 0x001fca00078e0220 */
[----:B------:R-:W2:Y:S01]  /*0300*/  LDG.E R15, desc[UR8][R32.64] ;  /* 0x00000008200f7981 */ /* 0x000ea2000c1e1900 */
[----:B-1----:R-:W-:-:S06]  /*0310*/  IMAD.WIDE.U32 R12, R22, 0x4, R30 ;  /* 0x00000004160c7825 */ /* 0x002fcc00078e001e */
[----:B------:R-:W3:Y:S01]  /*0320*/  LDG.E R13, desc[UR8][R12.64] ;  /* 0x000000080c0d7981 */ /* 0x000ee2000c1e1900 */
[----:B------:R-:W-:-:S03]  /*0330*/  I2FP.F32.S32 R23, R23 ;  /* 0x0000001700177245 */ /* 0x000fc60000201400 */
[----:B--2---:R-:W-:Y:S04]  /*0340*/  STS [R4], R15 ;  /* 0x0000000f04007388 */ /* 0x004fe80000000800 */
[----:B---3--:R-:W-:Y:S01]  /*0350*/  STS [R2], R13 ;  /* 0x0000000d02007388 */ /* 0x008fe20000000800 */
[----:B------:R-:W-:Y:S06]  /*0360*/  BAR.SYNC.DEFER_BLOCKING 0x0 ;  /* 0x0000000000007b1d */ /* 0x000fec0000010000 */
[----:B------:R-:W-:Y:S04]  /*0370*/  LDS R25, [R7] ;  /* 0x0000000007197984 */ /* 0x000fe80000000800 */
[----:B------:R-:W0:Y:S04]  /*0380*/  LDS.128 R8, [R6] ;  /* 0x0000000006087984 */ /* 0x000e280000000c00 */
[----:B------:R-:W-:Y:S01]  /*0390*/  LDS R15, [R7+0x80] ;  /* 0x00008000070f7984 */ /* 0x000fe20000000800 */
[----:B0-----:R-:W-:-:S03]  /*03a0*/  FFMA R23, R8, R25, R23 ;  /* 0x0000001908177223 */ /* 0x001fc60000000017 */
[----:B------:R-:W0:Y:S03]  /*03b0*/  LDS R8, [R7+0x20] ;  /* 0x0000200007087984 */ /* 0x000e260000000800 */
[----:B------:R-:W1:Y:S02]  /*03c0*/  F2I.TRUNC.NTZ R23, R23 ;  /* 0x0000001700177305 */ /* 0x000e64000020f100 */
[----:B-1----:R-:W-:-:S05]  /*03d0*/  I2FP.F32.S32 R25, R23 ;  /* 0x0000001700197245 */ /* 0x002fca0000201400 */
[----:B0-----:R-:W-:Y:S02]  /*03e0*/  FFMA R25, R8, R9, R25 ;  /* 0x0000000908197223 */ /* 0x001fe40000000019 */
[----:B------:R-:W0:Y:S04]  /*03f0*/  LDS R9, [R7+0x40] ;  /* 0x0000400007097984 */ /* 0x000e280000000800 */
[----:B------:R-:W1:Y:S01]  /*0400*/  F2I.TRUNC.NTZ R25, R25 ;  /* 0x0000001900197305 */ /* 0x000e62000020f100 */
[----:B------:R-:W2:Y:S01]  /*0410*/  LDS R8, [R7+0x60] ;  /* 0x0000600007087984 */ /* 0x000ea20000000800 */
[----:B-1----:R-:W-:-:S05]  /*0420*/  I2FP.F32.S32 R12, R25 ;  /* 0x00000019000c7245 */ /* 0x002fca0000201400 */
[----:B0-----:R-:W-:-:S06]  /*0430*/  FFMA R12, R9, R10, R12 ;  /* 0x0000000a090c7223 */ /* 0x001fcc000000000c */
[----:B------:R-:W0:Y:S02]  /*0440*/  F2I.TRUNC.NTZ R12, R12 ;  /* 0x0000000c000c7305 */ /* 0x000e24000020f100 */
[----:B0-----:R-:W-:-:S05]  /*0450*/  I2FP.F32.S32 R9, R12 ;  /* 0x0000000c00097245 */ /* 0x001fca0000201400 */
[----:B--2---:R-:W-:Y:S02]  /*0460*/  FFMA R13, R8, R11, R9 ;  /* 0x0000000b080d7223 */ /* 0x004fe40000000009 */
[----:B------:R-:W0:Y:S04]  /*0470*/  LDS.128 R8, [R6+0x10] ;  /* 0x0000100006087984 */ /* 0x000e280000000c00 */
[----:B------:R-:W1:Y:S02]  /*0480*/  F2I.TRUNC.NTZ R13, R13 ;  /* 0x0000000d000d7305 */ /* 0x000e64000020f100 */
[----:B-1----:R-:W-:-:S05]  /*0490*/  I2FP.F32.S32 R23, R13 ;  /* 0x0000000d00177245 */ /* 0x002fca0000201400 */
[----:B0-----:R-:W-:Y:S02]  /*04a0*/  FFMA R15, R8, R15, R23 ;  /* 0x0000000f080f7223 */ /* 0x001fe40000000017 */
[----:B------:R-:W0:Y:S04]  /*04b0*/  LDS R8, [R7+0xa0] ;  /* 0x0000a00007087984 */ /* 0x000e280000000800 */
[----:B------:R-:W1:Y:S02]  /*04c0*/  F2I.TRUNC.NTZ R15, R15 ;  /* 0x0000000f000f7305 */ /* 0x000e64000020f100 */
[----:B-1----:R-:W-:-:S05]  /*04d0*/  I2FP.F32.S32 R23, R15 ;  /* 0x0000000f00177245 */ /* 0x002fca0000201400 */
[----:B0-----:R-:W-:Y:S02]  /*04e0*/  FFMA R9, R8, R9, R23 ;  /* 0x0000000908097223 */ /* 0x001fe40000000017 */
[----:B------:R-:W0:Y:S04]  /*04f0*/  LDS R23, [R7+0xc0] ;  /* 0x0000c00007177984 */ /* 0x000e280000000800 */
[----:B------:R-:W1:Y:S02]  /*0500*/  F2I.TRUNC.NTZ R9, R9 ;  /* 0x0000000900097305 */ /* 0x000e64000020f100 */
[----:B-1----:R-:W-:-:S05]  /*0510*/  I2FP.F32.S32 R8, R9 ;  /* 0x0000000900087245 */ /* 0x002fca0000201400 */
[----:B0-----:R-:W-:Y:S02]  /*0520*/  FFMA R23, R23, R10, R8 ;  /* 0x0000000a17177223 */ /* 0x001fe40000000008 */
[----:B------:R-:W0:Y:S01]  /*0530*/  LDS R8, [R7+0xe0] ;  /* 0x0000e00007087984 */ /* 0x000e220000000800 */
[----:B------:R-:W-:Y:S01]  /*0540*/  BAR.SYNC.DEFER_BLOCKING 0x0 ;  /* 0x0000000000007b1d */ /* 0x000fe20000010000 */
[----:B------:R-:W-:-:S05]  /*0550*/  IMAD.WIDE.U32 R12, R24, 0x4, R30 ;  /* 0x00000004180c7825 */ /* 0x000fca00078e001e */
[----:B------:R-:W2:Y:S04]  /*0560*/  LDG.E R25, desc[UR8][R32.64+0x20] ;  /* 0x0000200820197981 */ /* 0x000ea8000c1e1900 */
[----:B------:R-:W3:Y:S01]  /*0570*/  LDG.E R13, desc[UR8][R12.64] ;  /* 0x000000080c0d7981 */ /* 0x000ee2000c1e1900 */
[----:B------:R-:W1:Y:S02]  /*0580*/  F2I.TRUNC.NTZ R23, R23 ;  /* 0x0000001700177305 */ /* 0x000e64000020f100 */
[----:B-1----:R-:W-:-:S05]  /*0590*/  I2FP.F32.S32 R15, R23 ;  /* 0x00000017000f7245 */ /* 0x002fca0000201400 */
[----:B0-----:R-:W-:-:S06]  /*05a0*/  FFMA R15, R8, R11, R15 ;  /* 0x0000000b080f7223 */ /* 0x001fcc000000000f */
[----:B------:R-:W0:Y:S01]  /*05b0*/  F2I.TRUNC.NTZ R15, R15 ;  /* 0x0000000f000f7305 */ /* 0x000e22000020f100 */
[----:B--2---:R0:W-:Y:S04]  /*05c0*/  STS [R4], R25 ;  /* 0x0000001904007388 */ /* 0x0041e80000000800 */
[----:B---3--:R-:W-:Y:S01]  /*05d0*/  STS [R2], R13 ;  /* 0x0000000d02007388 */ /* 0x008fe20000000800 */
[----:B------:R-:W-:Y:S06]  /*05e0*/  BAR.SYNC.DEFER_BLOCKING 0x0 ;  /* 0x0000000000007b1d */ /* 0x000fec0000010000 */
[----:B------:R-:W-:Y:S04]  /*05f0*/  LDS R27, [R7] ;  /* 0x00000000071b7984 */ /* 0x000fe80000000800 */
[----:B------:R-:W1:Y:S01]  /*0600*/  LDS.128 R8, [R6] ;  /* 0x0000000006087984 */ /* 0x000e620000000c00 */
[----:B0-----:R-:W-:-:S03]  /*0610*/  I2FP.F32.S32 R25, R15 ;  /* 0x0000000f00197245 */ /* 0x001fc60000201400 */
[----:B------:R-:W-:Y:S02]  /*0620*/  LDS R15, [R7+0x80] ;  /* 0x00008000070f7984 */ /* 0x000fe40000000800 */
[----:B-1----:R-:W-:Y:S02]  /*0630*/  FFMA R25, R8, R27, R25 ;  /* 0x0000001b08197223 */ /* 0x002fe40000000019 */
[----:B------:R-:W0:Y:S04]  /*0640*/  LDS R8, [R7+0x20] ;  /* 0x0000200007087984 */ /* 0x000e280000000800 */
        /* <DEDUP_REMOVED lines=32> */
[----:B------:R-:W-:Y:S01]  /*0850*/  IMAD.WIDE.U32 R30, R28, 0x4, R30 ;  /* 0x000000041c1e7825 */ /* 0x000fe200078e001e */
        /* <DEDUP_REMOVED lines=13> */
[----:B------:R-:W1:Y:S02]  /*0930*/  F2I.TRUNC.NTZ R9, R9 ;  /* 0x0000000900097305 */ /* 0x000e64000020f100 */
[----:B-1----:R-:W-:-:S05]  /*0940*/  I2FP.F32.S32 R12, R9 ;  /* 0x00000009000c7245 */ /* 0x002fca0000201400 */
[----:B------:R-:W-:-:S06]  /*0950*/  FFMA R10, R13, R10, R12 ;  /* 0x0000000a0d0a7223 */ /* 0x000fcc000000000c */
[----:B------:R-:W1:Y:S02]  /*0960*/  F2I.TRUNC.NTZ R10, R10 ;  /* 0x0000000a000a7305 */ /* 0x000e64000020f100 */
[----:B-1----:R-:W-:-:S05]  /*0970*/  I2FP.F32.S32 R13, R10 ;  /* 0x0000000a000d7245 */ /* 0x002fca0000201400 */
[----:B0-----:R-:W-:Y:S02]  /*0980*/  FFMA R8, R8, R11, R13 ;  /* 0x0000000b08087223 */ /* 0x001fe4000000000d */
[----:B------:R-:W-:Y:S04]  /*0990*/  LDS R11, [R7+0x80] ;  /* 0x00008000070b7984 */ /* 0x000fe80000000800 */
[----:B------:R-:W0:Y:S01]  /*09a0*/  LDS.128 R12, [R6+0x10] ;  /* 0x00001000060c7984 */ /* 0x000e220000000c00 */
        /* <DEDUP_REMOVED lines=8> */
[----:B------:R-:W1:Y:S01]  /*0a30*/  LDS R12, [R7+0xe0] ;  /* 0x0000e000070c7984 */ /* 0x000e620000000800 */
[----:B------:R-:W-:Y:S06]  /*0a40*/  BAR.SYNC.DEFER_BLOCKING 0x0 ;  /* 0x0000000000007b1d */ /* 0x000fec0000010000 */
[----:B------:R-:W2:Y:S04]  /*0a50*/  LDG.E R33, desc[UR8][R32.64+0x60] ;  /* 0x0000600820217981 */ /* 0x000ea8000c1e1900 */
[----:B------:R-:W3:Y:S01]  /*0a60*/  LDG.E R31, desc[UR8][R30.64] ;  /* 0x000000081e1f7981 */ /* 0x000ee2000c1e1900 */
[----:B------:R-:W4:Y:S02]  /*0a70*/  F2I.TRUNC.NTZ R13, R13 ;  /* 0x0000000d000d7305 */ /* 0x000f24000020f100 */
[----:B----4-:R-:W-:-:S05]  /*0a80*/  I2FP.F32.S32 R8, R13 ;  /* 0x0000000d00087245 */ /* 0x010fca0000201400 */
[----:B0-----:R-:W-:-:S06]  /*0a90*/  FFMA R14, R9, R14, R8 ;  /* 0x0000000e090e7223 */ /* 0x001fcc0000000008 */
[----:B------:R-:W0:Y:S02]  /*0aa0*/  F2I.TRUNC.NTZ R14, R14 ;  /* 0x0000000e000e7305 */ /* 0x000e24000020f100 */
[----:B0-----:R-:W-:-:S05]  /*0ab0*/  I2FP.F32.S32 R25, R14 ;  /* 0x0000000e00197245 */ /* 0x001fca0000201400 */
[----:B-1----:R-:W-:-:S06]  /*0ac0*/  FFMA R12, R12, R15, R25 ;  /* 0x0000000f0c0c7223 */ /* 0x002fcc0000000019 */
[----:B------:R-:W0:Y:S02]  /*0ad0*/  F2I.TRUNC.NTZ R12, R12 ;  /* 0x0000000c000c7305 */ /* 0x000e24000020f100 */
[----:B0-----:R-:W-:Y:S01]  /*0ae0*/  I2FP.F32.S32 R13, R12 ;  /* 0x0000000c000d7245 */ /* 0x001fe20000201400 */
[----:B--2---:R-:W-:Y:S04]  /*0af0*/  STS [R4], R33 ;  /* 0x0000002104007388 */ /* 0x004fe80000000800 */
[----:B---3--:R-:W-:Y:S01]  /*0b00*/  STS [R2], R31 ;  /* 0x0000001f02007388 */ /* 0x008fe20000000800 */
[----:B------:R-:W-:Y:S06]  /*0b10*/  BAR.SYNC.DEFER_BLOCKING 0x0 ;  /* 0x0000000000007b1d */ /* 0x000fec0000010000 */
[----:B------:R-:W-:Y:S04]  /*0b20*/  LDS R23, [R7] ;  /* 0x0000000007177984 */ /* 0x000fe80000000800 */
[----:B------:R-:W0:Y:S04]  /*0b30*/  LDS.128 R8, [R6] ;  /* 0x0000000006087984 */ /* 0x000e280000000c00 */
[----:B------:R-:W1:Y:S04]  /*0b40*/  LDS R30, [R7+0x20] ;  /* 0x00002000071e7984 */ /* 0x000e680000000800 */
[----:B------:R-:W2:Y:S04]  /*0b50*/  LDS R15, [R7+0x40] ;  /* 0x00004000070f7984 */ /* 0x000ea80000000800 */
[----:B------:R-:W-:Y:S01]  /*0b60*/  LDS R32, [R7+0xa0] ;  /* 0x0000a00007207984 */ /* 0x000fe20000000800 */
[----:B0-----:R-:W-:-:S03]  /*0b70*/  FFMA R23, R8, R23, R13 ;  /* 0x0000001708177223 */ /* 0x001fc6000000000d */
[----:B------:R-:W0:Y:S03]  /*0b80*/  LDS R8, [R7+0x60] ;  /* 0x0000600007087984 */ /* 0x000e260000000800 */
[----:B------:R-:W3:Y:S02]  /*0b90*/  F2I.TRUNC.NTZ R23, R23 ;  /* 0x0000001700177305 */ /* 0x000ee4000020f100 */
[----:B---3--:R-:W-:-:S05]  /*0ba0*/  I2FP.F32.S32 R13, R23 ;  /* 0x00000017000d7245 */ /* 0x008fca0000201400 */
[----:B-1----:R-:W-:Y:S02]  /*0bb0*/  FFMA R30, R30, R9, R13 ;  /* 0x000000091e1e7223 */ /* 0x002fe4000000000d */
[----:B------:R-:W-:Y:S04]  /*0bc0*/  LDS R9, [R7+0x80] ;  /* 0x0000800007097984 */ /* 0x000fe80000000800 */
[----:B------:R-:W1:Y:S02]  /*0bd0*/  F2I.TRUNC.NTZ R30, R30 ;  /* 0x0000001e001e7305 */ /* 0x000e64000020f100 */
[----:B-1----:R-:W-:-:S05]  /*0be0*/  I2FP.F32.S32 R14, R30 ;  /* 0x0000001e000e7245 */ /* 0x002fca0000201400 */
[----:B--2---:R-:W-:Y:S02]  /*0bf0*/  FFMA R10, R15, R10, R14 ;  /* 0x0000000a0f0a7223 */ /* 0x004fe4000000000e */
[----:B------:R-:W1:Y:S04]  /*0c00*/  LDS.128 R12, [R6+0x10] ;  /* 0x00001000060c7984 */ /* 0x000e680000000c00 */
[----:B------:R-:W2:Y:S02]  /*0c10*/  F2I.TRUNC.NTZ R10, R10 ;  /* 0x0000000a000a7305 */ /* 0x000ea4000020f100 */
[----:B--2---:R-:W-:-:S05]  /*0c20*/  I2FP.F32.S32 R23, R10 ;  /* 0x0000000a00177245 */ /* 0x004fca0000201400 */
[----:B0-----:R-:W-:Y:S02]  /*0c30*/  FFMA R8, R8, R11, R23 ;  /* 0x0000000b08087223 */ /* 0x001fe40000000017 */
[----:B------:R-:W0:Y:S04]  /*0c40*/  LDS R23, [R7+0xc0] ;  /* 0x0000c00007177984 */ /* 0x000e280000000800 */
[----:B------:R-:W2:Y:S02]  /*0c50*/  F2I.TRUNC.NTZ R8, R8 ;  /* 0x0000000800087305 */ /* 0x000ea4000020f100 */
[----:B--2---:R-:W-:-:S05]  /*0c60*/  I2FP.F32.S32 R11, R8 ;  /* 0x00000008000b7245 */ /* 0x004fca0000201400 */
[----:B-1----:R-:W-:Y:S02]  /*0c70*/  FFMA R9, R12, R9, R11 ;  /* 0x000000090c097223 */ /* 0x002fe4000000000b */
[----:B------:R-:W1:Y:S04]  /*0c80*/  LDS R12, [R7+0xe0] ;  /* 0x0000e000070c7984 */ /* 0x000e680000000800 */
[----:B------:R-:W2:Y:S02]  /*0c90*/  F2I.TRUNC.NTZ R9, R9 ;  /* 0x0000000900097305 */ /* 0x000ea4000020f100 */
[----:B--2---:R-:W-:-:S05]  /*0ca0*/  I2FP.F32.S32 R11, R9 ;  /* 0x00000009000b7245 */ /* 0x004fca0000201400 */
[----:B------:R-:W-:-:S06]  /*0cb0*/  FFMA R11, R32, R13, R11 ;  /* 0x0000000d200b7223 */ /* 0x000fcc000000000b */
[----:B------:R-:W2:Y:S02]  /*0cc0*/  F2I.TRUNC.NTZ R11, R11 ;  /* 0x0000000b000b7305 */ /* 0x000ea4000020f100 */
[----:B--2---:R-:W-:-:S05]  /*0cd0*/  I2FP.F32.S32 R10, R11 ;  /* 0x0000000b000a7245 */ /* 0x004fca0000201400 */
[----:B0-----:R-:W-:-:S06]  /*0ce0*/  FFMA R10, R23, R14, R10 ;  /* 0x0000000e170a7223 */ /* 0x001fcc000000000a */
[----:B------:R-:W0:Y:S01]  /*0cf0*/  F2I.TRUNC.NTZ R10, R10 ;  /* 0x0000000a000a7305 */ /* 0x000e22000020f100 */
[----:B------:R-:W-:Y:S01]  /*0d00*/  VIADD R19, R19, 0x4 ;  /* 0x0000000413137836 */ /* 0x000fe20000000000 */
[----:B------:R-:W-:Y:S04]  /*0d10*/  BAR.SYNC.DEFER_BLOCKING 0x0 ;  /* 0x0000000000007b1d */ /* 0x000fe80000010000 */
[----:B------:R-:W-:Y:S02]  /*0d20*/  ISETP.NE.AND P0, PT, R19, RZ, PT ;  /* 0x000000ff1300720c */ /* 0x000fe40003f05270 */
[----:B0-----:R-:W-:-:S05]  /*0d30*/  I2FP.F32.S32 R13, R10 ;  /* 0x0000000a000d7245 */ /* 0x001fca0000201400 */
[----:B-1----:R-:W-:-:S04]  /*0d40*/  FFMA R12, R12, R15, R13 ;  /* 0x0000000f0c0c7223 */ /* 0x002fc8000000000d */
[----:B------:R0:W1:Y:S01]  /*0d50*/  F2I.TRUNC.NTZ R23, R12 ;  /* 0x0000000c00177305 */ /* 0x000062000020f100 */
[----:B------:R-:W-:Y:S01]  /*0d60*/  IADD3 R17, PT, PT, R17, 0x20, RZ ;  /* 0x0000002011117810 */ /* 0x000fe20007ffe0ff */
[C---:B------:R-:W-:Y:S01]  /*0d70*/  IMAD R26, R3.reuse, 0x20, R26 ;  /* 0x00000020031a7824 */ /* 0x040fe200078e021a */
[C---:B------:R-:W-:Y:S02]  /*0d80*/  LEA R28, R3.reuse, R28, 0x5 ;  /* 0x0000001c031c7211 */ /* 0x040fe400078e28ff */
[C---:B------:R-:W-:Y:S02]  /*0d90*/  LEA R24, R3.reuse, R24, 0x5 ;  /* 0x0000001803187211 */ /* 0x040fe400078e28ff */
[----:B------:R-:W-:Y:S01]  /*0da0*/  LEA R22, R3, R22, 0x5 ;  /* 0x0000001603167211 */ /* 0x000fe200078e28ff */
[----:B------:R-:W-:Y:S06]  /*0db0*/  @P0 BRA `(.L_x_2) ;  /* 0xfffffff400440947 */ /* 0x000fec000383ffff */
.L_x_1:
[----:B------:R-:W-:-:S13]  /*0dc0*/  LOP3.LUT P0, R8, R21, 0x3, RZ, 0xc0, !PT ;  /* 0x0000000315087812 */ /* 0x000fda000780c0ff */
[----:B------:R-:W-:Y:S05]  /*0dd0*/  @!P0 BRA `(.L_x_3) ;  /* 0x00000008003c8947 */ /* 0x000fea0003800000 */
[----:B------:R-:W-:Y:S02]  /*0de0*/  ISETP.NE.AND P0, PT, R8, 0x1, PT ;  /* 0x000000010800780c */ /* 0x000fe40003f05270 */
[----:B------:R-:W-:-:S04]  /*0df0*/  LOP3.LUT R21, R21, 0x1, RZ, 0xc0, !PT ;  /* 0x0000000115157812 */ /* 0x000fc800078ec0ff */
[----:B------:R-:W-:-:S07]  /*0e00*/  ISETP.NE.U32.AND P1, PT, R21, 0x1, PT ;  /* 0x000000011500780c */ /* 0x000fce0003f25070 */
[----:B------:R-:W-:Y:S06]  /*0e10*/  @!P0 BRA `(.L_x_4) ;  /* 0x00000004006c8947 */ /* 0x000fec0003800000 */
[----:B------:R-:W2:Y:S01]  /*0e20*/  LDC.64 R24, c[0x0][0x380] ;  /* 0x0000e000ff187b82 */ /* 0x000ea20000000a00 */
[C---:B------:R-:W-:Y:S01]  /*0e30*/  IMAD R17, R5.reuse, 0x8, R0 ;  /* 0x0000000805117824 */ /* 0x040fe200078e0200 */
[----:B------:R-:W-:-:S03]  /*0e40*/  LEA R11, R5, R16, 0x3 ;  /* 0x00000010050b7211 */ /* 0x000fc600078e18ff */
[----:B------:R-:W-:-:S03]  /*0e50*/  IMAD R13, R17, R3, R20 ;  /* 0x00000003110d7224 */ /* 0x000fc600078e0214 */
[----:B------:R-:W3:Y:S01]  /*0e60*/  LDC.64 R8, c[0x0][0x388] ;  /* 0x0000e200ff087b82 */ /* 0x000ee20000000a00 */
[----:B--2---:R-:W-:-:S05]  /*0e70*/  IMAD.WIDE R24, R11, 0x4, R24 ;  /* 0x000000040b187825 */ /* 0x004fca00078e0218 */
[----:B------:R-:W2:Y:S01]  /*0e80*/  LDG.E R21, desc[UR8][R24.64] ;  /* 0x0000000818157981 */ /* 0x000ea2000c1e1900 */
[----:B---3--:R-:W-:-:S06]  /*0e90*/  IMAD.WIDE.U32 R10, R13, 0x4, R8 ;  /* 0x000000040d0a7825 */ /* 0x008fcc00078e0008 */
[----:B------:R-:W3:Y:S01]  /*0ea0*/  LDG.E R11, desc[UR8][R10.64] ;  /* 0x000000080a0b7981 */ /* 0x000ee2000c1e1900 */
[----:B-1----:R-:W-:Y:S02]  /*0eb0*/  I2FP.F32.S32 R23, R23 ;  /* 0x0000001700177245 */ /* 0x002fe40000201400 */
[----:B------:R-:W-:Y:S01]  /*0ec0*/  IADD3 R17, PT, PT, R17, 0x8, RZ ;  /* 0x0000000811117810 */ /* 0x000fe20007ffe0ff */
[----:B--2---:R-:W-:Y:S04]  /*0ed0*/  STS [R4], R21 ;  /* 0x0000001504007388 */ /* 0x004fe80000000800 */
[----:B---3--:R-:W-:Y:S01]  /*0ee0*/  STS [R2], R11 ;  /* 0x0000000b02007388 */ /* 0x008fe20000000800 */
[----:B------:R-:W-:Y:S06]  /*0ef0*/  BAR.SYNC.DEFER_BLOCKING 0x0 ;  /* 0x0000000000007b1d */ /* 0x000fec0000010000 */
[----:B------:R-:W-:Y:S04]  /*0f00*/  LDS R19, [R7] ;  /* 0x0000000007137984 */ /* 0x000fe80000000800 */
[----:B0-----:R-:W0:Y:S04]  /*0f10*/  LDS.128 R12, [R6] ;  /* 0x00000000060c7984 */ /* 0x001e280000000c00 */
[----:B------:R-:W1:Y:S04]  /*0f20*/  LDS R22, [R7+0x20] ;  /* 0x0000200007167984 */ /* 0x000e680000000800 */
[----:B------:R-:W-:Y:S01]  /*0f30*/  LDS R26, [R7+0x60] ;  /* 0x00006000071a7984 */ /* 0x000fe20000000800 */
[----:B0-----:R-:W-:-:S03]  /*0f40*/  FFMA R23, R12, R19, R23 ;  /* 0x000000130c177223 */ /* 0x001fc60000000017 */
[----:B------:R-:W0:Y:S03]  /*0f50*/  LDS R19, [R7+0x40] ;  /* 0x0000400007137984 */ /* 0x000e260000000800 */
[----:B------:R-:W2:Y:S02]  /*0f60*/  F2I.TRUNC.NTZ R23, R23 ;  /* 0x0000001700177305 */ /* 0x000ea4000020f100 */
[----:B--2---:R-:W-:-:S05]  /*0f70*/  I2FP.F32.S32 R27, R23 ;  /* 0x00000017001b7245 */ /* 0x004fca0000201400 */
[----:B-1----:R-:W-:Y:S02]  /*0f80*/  FFMA R27, R22, R13, R27 ;  /* 0x0000000d161b7223 */ /* 0x002fe4000000001b */
[----:B------:R-:W-:Y:S04]  /*0f90*/  LDS R22, [R7+0xe0] ;  /* 0x0000e00007167984 */ /* 0x000fe80000000800 */
[----:B------:R-:W1:Y:S01]  /*0fa0*/  F2I.TRUNC.NTZ R27, R27 ;  /* 0x0000001b001b7305 */ /* 0x000e62000020f100 */
[----:B------:R-:W-:Y:S02]  /*0fb0*/  IMAD R13, R17, R3, R20 ;  /* 0x00000003110d7224 */ /* 0x000fe400078e0214 */
[----:B------:R-:W-:Y:S02]  /*0fc0*/  LDS R17, [R7+0xc0] ;  /* 0x0000c00007117984 */ /* 0x000fe40000000800 */
[----:B------:R-:W-:Y:S01]  /*0fd0*/  IMAD.WIDE.U32 R12, R13, 0x4, R8 ;  /* 0x000000040d0c7825 */ /* 0x000fe200078e0008 */
[----:B-1----:R-:W-:-:S05]  /*0fe0*/  I2FP.F32.S32 R10, R27 ;  /* 0x0000001b000a7245 */ /* 0x002fca0000201400 */
[----:B0-----:R-:W-:Y:S02]  /*0ff0*/  FFMA R28, R19, R14, R10 ;  /* 0x0000000e131c7223 */ /* 0x001fe4000000000a */
[----:B------:R-:W-:Y:S04]  /*1000*/  LDS R19, [R7+0x80] ;  /* 0x0000800007137984 */ /* 0x000fe80000000800 */
[----:B------:R-:W-:Y:S04]  /*1010*/  LDS R14, [R7+0xa0] ;  /* 0x0000a000070e7984 */ /* 0x000fe80000000800 */
[----:B------:R-:W0:Y:S01]  /*1020*/  LDS.128 R8, [R6+0x10] ;  /* 0x0000100006087984 */ /* 0x000e220000000c00 */
[----:B------:R-:W-:Y:S06]  /*1030*/  BAR.SYNC.DEFER_BLOCKING 0x0 ;  /* 0x0000000000007b1d */ /* 0x000fec0000010000 */
[----:B------:R-:W2:Y:S04]  /*1040*/  LDG.E R25, desc[UR8][R24.64+0x20] ;  /* 0x0000200818197981 */ /* 0x000ea8000c1e1900 */
[----:B------:R1:W3:Y:S01]  /*1050*/  LDG.E R21, desc[UR8][R12.64] ;  /* 0x000000080c157981 */ /* 0x0002e2000c1e1900 */
[----:B------:R-:W4:Y:S02]  /*1060*/  F2I.TRUNC.NTZ R28, R28 ;  /* 0x0000001c001c7305 */ /* 0x000f24000020f100 */
[----:B----4-:R-:W-:-:S05]  /*1070*/  I2FP.F32.S32 R23, R28 ;  /* 0x0000001c00177245 */ /* 0x010fca0000201400 */
[----:B------:R-:W-:-:S06]  /*1080*/  FFMA R15, R26, R15, R23 ;  /* 0x0000000f1a0f7223 */ /* 0x000fcc0000000017 */
[----:B------:R-:W4:Y:S02]  /*1090*/  F2I.TRUNC.NTZ R15, R15 ;  /* 0x0000000f000f7305 */ /* 0x000f24000020f100 */
[----:B----4-:R-:W-:-:S05]  /*10a0*/  I2FP.F32.S32 R23, R15 ;  /* 0x0000000f00177245 */ /* 0x010fca0000201400 */
[----:B0-----:R-:W-:-:S06]  /*10b0*/  FFMA R8, R8, R19, R23 ;  /* 0x0000001308087223 */ /* 0x001fcc0000000017 */
[----:B------:R-:W0:Y:S02]  /*10c0*/  F2I.TRUNC.NTZ R8, R8 ;  /* 0x0000000800087305 */ /* 0x000e24000020f100 */
[----:B0-----:R-:W-:-:S05]  /*10d0*/  I2FP.F32.S32 R19, R8 ;  /* 0x0000000800137245 */ /* 0x001fca0000201400 */
[----:B------:R-:W-:-:S06]  /*10e0*/  FFMA R9, R14, R9, R19 ;  /* 0x000000090e097223 */ /* 0x000fcc0000000013 */
[----:B------:R-:W1:Y:S02]  /*10f0*/  F2I.TRUNC.NTZ R9, R9 ;  /* 0x0000000900097305 */ /* 0x000e64000020f100 */
[----:B-1----:R-:W-:-:S05]  /*1100*/  I2FP.F32.S32 R12, R9 ;  /* 0x00000009000c7245 */ /* 0x002fca0000201400 */
[----:B------:R-:W-:-:S06]  /*1110*/  FFMA R10, R17, R10, R12 ;  /* 0x0000000a110a7223 */ /* 0x000fcc000000000c */
[----:B------:R-:W0:Y:S02]  /*1120*/  F2I.TRUNC.NTZ R10, R10 ;  /* 0x0000000a000a7305 */ /* 0x000e24000020f100 */
[----:B0-----:R-:W-:-:S05]  /*1130*/  I2FP.F32.S32 R17, R10 ;  /* 0x0000000a00117245 */ /* 0x001fca0000201400 */
[----:B------:R-:W-:-:S06]  /*1140*/  FFMA R11, R22, R11, R17 ;  /* 0x0000000b160b7223 */ /* 0x000fcc0000000011 */
        /* <DEDUP_REMOVED lines=9> */
[----:B------:R-:W3:Y:S01]  /*11e0*/  LDS R22, [R7+0x60] ;  /* 0x0000600007167984 */ /* 0x000ee20000000800 */
[----:B0-----:R-:W-:-:S03]  /*11f0*/  FFMA R12, R12, R19, R9 ;  /* 0x000000130c0c7223 */ /* 0x001fc60000000009 */
[----:B------:R-:W-:Y:S03]  /*1200*/  LDS R19, [R7+0x80] ;  /* 0x0000800007137984 */ /* 0x000fe60000000800 */
[----:B------:R-:W0:Y:S02]  /*1210*/  F2I.TRUNC.NTZ R12, R12 ;  /* 0x0000000c000c7305 */ /* 0x000e24000020f100 */
[----:B0-----:R-:W-:Y:S02]  /*1220*/  I2FP.F32.S32 R9, R12 ;  /* 0x0000000c00097245 */ /* 0x001fe40000201400 */
[----:B------:R-:W-:Y:S03]  /*1230*/  LDS R12, [R7+0xa0] ;  /* 0x0000a000070c7984 */ /* 0x000fe60000000800 */
[----:B-1----:R-:W-:-:S06]  /*1240*/  FFMA R13, R8, R13, R9 ;  /* 0x0000000d080d7223 */ /* 0x002fcc0000000009 */
[----:B------:R-:W0:Y:S02]  /*1250*/  F2I.TRUNC.NTZ R13, R13 ;  /* 0x0000000d000d7305 */ /* 0x000e24000020f100 */
[----:B0-----:R-:W-:-:S05]  /*1260*/  I2FP.F32.S32 R8, R13 ;  /* 0x0000000d00087245 */ /* 0x001fca0000201400 */
[----:B--2---:R-:W-:Y:S02]  /*1270*/  FFMA R14, R17, R14, R8 ;  /* 0x0000000e110e7223 */ /* 0x004fe40000000008 */
[----:B------:R-:W0:Y:S04]  /*1280*/  LDS.128 R8, [R6+0x10] ;  /* 0x0000100006087984 */ /* 0x000e280000000c00 */
[----:B------:R-:W1:Y:S02]  /*1290*/  F2I.TRUNC.NTZ R14, R14 ;  /* 0x0000000e000e7305 */ /* 0x000e64000020f100 */
[----:B-1----:R-:W-:Y:S02]  /*12a0*/  I2FP.F32.S32 R17, R14 ;  /* 0x0000000e00117245 */ /* 0x002fe40000201400 */
[----:B------:R-:W-:Y:S03]  /*12b0*/  LDS R14, [R7+0xe0] ;  /* 0x0000e000070e7984 */ /* 0x000fe60000000800 */
[----:B---3--:R-:W-:-:S02]  /*12c0*/  FFMA R15, R22, R15, R17 ;  /* 0x0000000f160f7223 */ /* 0x008fc40000000011 */
[----:B------:R-:W1:Y:S04]  /*12d0*/  LDS R17, [R7+0xc0] ;  /* 0x0000c00007117984 */ /* 0x000e680000000800 */
[----:B------:R-:W2:Y:S02]  /*12e0*/  F2I.TRUNC.NTZ R15, R15 ;  /* 0x0000000f000f7305 */ /* 0x000ea4000020f100 */
[----:B--2---:R-:W-:-:S05]  /*12f0*/  I2FP.F32.S32 R13, R15 ;  /* 0x0000000f000d7245 */ /* 0x004fca0000201400 */
[----:B0-----:R-:W-:-:S06]  /*1300*/  FFMA R8, R8, R19, R13 ;  /* 0x0000001308087223 */ /* 0x001fcc000000000d */
[----:B------:R-:W0:Y:S02]  /*1310*/  F2I.TRUNC.NTZ R8, R8 ;  /* 0x0000000800087305 */ /* 0x000e24000020f100 */
[----:B0-----:R-:W-:-:S05]  /*1320*/  I2FP.F32.S32 R13, R8 ;  /* 0x00000008000d7245 */ /* 0x001fca0000201400 */
[----:B------:R-:W-:-:S06]  /*1330*/  FFMA R9, R12, R9, R13 ;  /* 0x000000090c097223 */ /* 0x000fcc000000000d */
[----:B------:R-:W0:Y:S02]  /*1340*/  F2I.TRUNC.NTZ R9, R9 ;  /* 0x0000000900097305 */ /* 0x000e24000020f100 */
[----:B0-----:R-:W-:-:S05]  /*1350*/  I2FP.F32.S32 R12, R9 ;  /* 0x00000009000c7245 */ /* 0x001fca0000201400 */
[----:B-1----:R-:W-:-:S06]  /*1360*/  FFMA R10, R17, R10, R12 ;  /* 0x0000000a110a7223 */ /* 0x002fcc000000000c */
[----:B------:R-:W0:Y:S02]  /*1370*/  F2I.TRUNC.NTZ R10, R10 ;  /* 0x0000000a000a7305 */ /* 0x000e24000020f100 */
[----:B0-----:R-:W-:-:S05]  /*1380*/  I2FP.F32.S32 R13, R10 ;  /* 0x0000000a000d7245 */ /* 0x001fca0000201400 */
[----:B------:R-:W-:-:S04]  /*1390*/  FFMA R11, R14, R11, R13 ;  /* 0x0000000b0e0b7223 */ /* 0x000fc8000000000d */
[----:B------:R2:W3:Y:S01]  /*13a0*/  F2I.TRUNC.NTZ R23, R11 ;  /* 0x0000000b00177305 */ /* 0x0004e2000020f100 */
[----:B------:R-:W-:Y:S01]  /*13b0*/  VIADD R5, R5, 0x2 ;  /* 0x0000000205057836 */ /* 0x000fe20000000000 */
[----:B------:R-:W-:Y:S06]  /*13c0*/  BAR.SYNC.DEFER_BLOCKING 0x0 ;  /* 0x0000000000007b1d */ /* 0x000fec0000010000 */
.L_x_4:
[----:B------:R-:W-:Y:S05]  /*13d0*/  @P1 BRA `(.L_x_3) ;  /* 0x0000000000bc1947 */ /* 0x000fea0003800000 */
[----:B--2---:R-:W0:Y:S01]  /*13e0*/  LDC.64 R10, c[0x0][0x380] ;  /* 0x0000e000ff0a7b82 */ /* 0x004e220000000a00 */
[C---:B------:R-:W-:Y:S02]  /*13f0*/  LEA R0, R5.reuse, R0, 0x3 ;  /* 0x0000000005007211 */ /* 0x040fe400078e18ff */
[----:B------:R-:W-:-:S03]  /*1400*/  LEA R13, R5, R16, 0x3 ;  /* 0x00000010050d7211 */ /* 0x000fc600078e18ff */
[----:B------:R-:W-:Y:S02]  /*1410*/  IMAD R15, R0, R3, R20 ;  /* 0x00000003000f7224 */ /* 0x000fe400078e0214 */
[----:B------:R-:W2:Y:S01]  /*1420*/  LDC.64 R8, c[0x0][0x388] ;  /* 0x0000e200ff087b82 */ /* 0x000ea20000000a00 */
[----:B0-----:R-:W-:-:S06]  /*1430*/  IMAD.WIDE R12, R13, 0x4, R10 ;  /* 0x000000040d0c7825 */ /* 0x001fcc00078e020a */
[----:B------:R-:W4:Y:S01]  /*1440*/  LDG.E R13, desc[UR8][R12.64] ;  /* 0x000000080c0d7981 */ /* 0x000f22000c1e1900 */
[----:B--2---:R-:W-:-:S06]  /*1450*/  IMAD.WIDE.U32 R14, R15, 0x4, R8 ;  /* 0x000000040f0e7825 */ /* 0x004fcc00078e0008 */
[----:B------:R-:W2:Y:S01]  /*1460*/  LDG.E R15, desc[UR8][R14.64] ;  /* 0x000000080e0f7981 */ /* 0x000ea2000c1e1900 */
[----:B-1-3--:R-:W-:-:S03]  /*1470*/  I2FP.F32.S32 R23, R23 ;  /* 0x0000001700177245 */ /* 0x00afc60000201400 */
[----:B----4-:R-:W-:Y:S04]  /*1480*/  STS [R4], R13 ;  /* 0x0000000d04007388 */ /* 0x010fe80000000800 */
[----:B--2---:R-:W-:Y:S01]  /*1490*/  STS [R2], R15 ;  /* 0x0000000f02007388 */ /* 0x004fe20000000800 */
[----:B------:R-:W-:Y:S06]  /*14a0*/  BAR.SYNC.DEFER_BLOCKING 0x0 ;  /* 0x0000000000007b1d */ /* 0x000fec0000010000 */
[----:B------:R-:W-:Y:S04]  /*14b0*/  LDS R5, [R7] ;  /* 0x0000000007057984 */ /* 0x000fe80000000800 */
[----:B------:R-:W0:Y:S04]  /*14c0*/  LDS.128 R8, [R6] ;  /* 0x0000000006087984 */ /* 0x000e280000000c00 */
[----:B------:R-:W1:Y:S04]  /*14d0*/  LDS R0, [R7+0x20] ;  /* 0x0000200007007984 */ /* 0x000e680000000800 */
[----:B------:R-:W2:Y:S04]  /*14e0*/  LDS R19, [R7+0x40] ;  /* 0x0000400007137984 */ /* 0x000ea80000000800 */
[----:B------:R-:W3:Y:S04]  /*14f0*/  LDS R4, [R7+0x60] ;  /* 0x0000600007047984 */ /* 0x000ee80000000800 */
[----:B------:R-:W-:Y:S01]  /*1500*/  LDS.128 R12, [R6+0x10] ;  /* 0x00001000060c7984 */ /* 0x000fe20000000c00 */
[----:B0-----:R-:W-:-:S03]  /*1510*/  FFMA R5, R8, R5, R23 ;  /* 0x0000000508057223 */ /* 0x001fc60000000017 */
[----:B------:R-:W-:Y:S03]  /*1520*/  LDS R8, [R7+0xa0] ;  /* 0x0000a00007087984 */ /* 0x000fe60000000800 */
[----:B------:R-:W0:Y:S02]  /*1530*/  F2I.TRUNC.NTZ R5, R5 ;  /* 0x0000000500057305 */ /* 0x000e24000020f100 */
[----:B0-----:R-:W-:-:S05]  /*1540*/  I2FP.F32.S32 R17, R5 ;  /* 0x0000000500117245 */ /* 0x001fca0000201400 */
[----:B-1----:R-:W-:Y:S02]  /*1550*/  FFMA R0, R0, R9, R17 ;  /* 0x0000000900007223 */ /* 0x002fe40000000011 */
[----:B------:R-:W0:Y:S04]  /*1560*/  LDS R9, [R7+0x80] ;  /* 0x0000800007097984 */ /* 0x000e280000000800 */
[----:B------:R-:W1:Y:S02]  /*1570*/  F2I.TRUNC.NTZ R0, R0 ;  /* 0x0000000000007305 */ /* 0x000e64000020f100 */
[----:B-1----:R-:W-:-:S05]  /*1580*/  I2FP.F32.S32 R2, R0 ;  /* 0x0000000000027245 */ /* 0x002fca0000201400 */
[----:B--2---:R-:W-:-:S06]  /*1590*/  FFMA R2, R19, R10, R2 ;  /* 0x0000000a13027223 */ /* 0x004fcc0000000002 */
[----:B------:R-:W1:Y:S02]  /*15a0*/  F2I.TRUNC.NTZ R2, R2 ;  /* 0x0000000200027305 */ /* 0x000e64000020f100 */
[----:B-1----:R-:W-:Y:S02]  /*15b0*/  I2FP.F32.S32 R5, R2 ;  /* 0x0000000200057245 */ /* 0x002fe40000201400 */
[----:B------:R-:W-:Y:S03]  /*15c0*/  LDS R2, [R7+0xe0] ;  /* 0x0000e00007027984 */ /* 0x000fe60000000800 */
[----:B---3--:R-:W-:Y:S02]  /*15d0*/  FFMA R4, R4, R11, R5 ;  /* 0x0000000b04047223 */ /* 0x008fe40000000005 */
        /* <DEDUP_REMOVED lines=13> */
[----:B------:R4:W0:Y:S01]  /*16b0*/  F2I.TRUNC.NTZ R23, R2 ;  /* 0x0000000200177305 */ /* 0x000822000020f100 */
[----:B------:R-:W-:Y:S06]  /*16c0*/  BAR.SYNC.DEFER_BLOCKING 0x0 ;  /* 0x0000000000007b1d */ /* 0x000fec0000010000 */
.L_x_3:
[----:B01-3--:R-:W-:-:S07]  /*16d0*/  I2FP.F32.S32 R23, R23 ;  /* 0x0000001700177245 */ /* 0x00bfce0000201400 */
.L_x_0:
[----:B------:R-:W4:Y:S01]  /*16e0*/  LDC.64 R4, c[0x0][0x390] ;  /* 0x0000e400ff047b82 */ /* 0x000f220000000a00 */
[----:B------:R-:W-:-:S04]  /*16f0*/  IMAD R3, R18, R3, R20 ;  /* 0x0000000312037224 */ /* 0x000fc800078e0214 */
[----:B----4-:R-:W-:-:S05]  /*1700*/  IMAD.WIDE R2, R3, 0x4, R4 ;  /* 0x0000000403027825 */ /* 0x010fca00078e0204 */
[----:B------:R-:W-:Y:S01]  /*1710*/  STG.E desc[UR8][R2.64], R23 ;  /* 0x0000001702007986 */ /* 0x000fe2000c101908 */
[----:B------:R-:W-:Y:S05]  /*1720*/  EXIT ;  /* 0x000000000000794d */ /* 0x000fea0003800000 */
.L_x_5:
[----:B------:R-:W-:-:S00]  /*1730*/  BRA `(.L_x_5) ;  /* 0xfffffffc00fc7947 */ /* 0x000fc0000383ffff */
[----:B------:R-:W-:-:S00]  /*1740*/  NOP ;  /* 0x0000000000007918 */ /* 0x000fc00000000000 */
        /* <DEDUP_REMOVED lines=11> */
.L_x_6:


//--------------------- .nv.shared._Z18matmul_ShareMemoryPfS_S_i --------------------------
	.section	.nv.shared._Z18matmul_ShareMemoryPfS_S_i,"aw",@nobits
	.sectionflags	@""
	.align	4
.nv.shared._Z18matmul_ShareMemoryPfS_S_i:
	.zero		1536


//--------------------- .nv.shared.reserved.0     --------------------------
	.section	.nv.shared.reserved.0,"aw",@nobits
	.weak		__nv_reservedSMEM_offset_0_alias
	.size		__nv_reservedSMEM_offset_0_alias, 0, 64
	.other		__nv_reservedSMEM_offset_0_alias,@"STO_CUDA_RESERVED_SHARED STV_DEFAULT"
__nv_reservedSMEM_offset_0_alias:
	.zero		0
	.zero		64


//--------------------- .nv.constant0._Z18matmul_ShareMemoryPfS_S_i --------------------------
	.section	.nv.constant0._Z18matmul_ShareMemoryPfS_S_i,"a",@progbits
	.sectionflags	@""
	.align	4
.nv.constant0._Z18matmul_ShareMemoryPfS_S_i:
	.zero		924


//--------------------- SYMBOLS --------------------------

	.type		.nv.reservedSmem.offset0,@object
	.size		.nv.reservedSmem.offset0,0x4
	.type		.nv.reservedSmem.cap,@object
	.size		.nv.reservedSmem.cap,0x4
